//
// Generated by NVIDIA NVVM Compiler
//
// Compiler Build ID: CL-36424714
// Cuda compilation tools, release 13.0, V13.0.88
// Based on NVVM 20.0.0
//

.version 9.0
.target sm_100
.address_size 64

	// .globl	_Z14checkDimensionv
.extern .func  (.param .b32 func_retval0) vprintf
(
	.param .b64 vprintf_param_0,
	.param .b64 vprintf_param_1
)
;
.global .align 1 .b8 $str[98] = {116, 104, 114, 101, 97, 100, 73, 100, 120, 58, 32, 40, 37, 100, 44, 32, 37, 100, 44, 32, 37, 100, 41, 32, 124, 32, 98, 108, 111, 99, 107, 73, 100, 120, 58, 32, 40, 37, 100, 44, 32, 37, 100, 44, 32, 37, 100, 41, 32, 124, 32, 98, 108, 111, 99, 107, 68, 105, 109, 58, 32, 40, 37, 100, 44, 32, 37, 100, 44, 32, 37, 100, 41, 32, 124, 32, 103, 114, 105, 100, 68, 105, 109, 32, 40, 37, 100, 44, 32, 37, 100, 44, 32, 37, 100, 41, 10};

.visible .entry _Z14checkDimensionv()
{
	.local .align 16 .b8 	__local_depot0[48];
	.reg .b64 	%SP;
	.reg .b64 	%SPL;
	.reg .b32 	%r<15>;
	.reg .b64 	%rd<5>;

	mov.u64 	%SPL, __local_depot0;
	cvta.local.u64 	%SP, %SPL;
	add.u64 	%rd1, %SP, 0;
	add.u64 	%rd2, %SPL, 0;
	mov.u32 	%r1, %tid.x;
	mov.u32 	%r2, %tid.y;
	mov.u32 	%r3, %tid.z;
	mov.u32 	%r4, %ctaid.x;
	mov.u32 	%r5, %ctaid.y;
	mov.u32 	%r6, %ctaid.z;
	mov.u32 	%r7, %ntid.x;
	mov.u32 	%r8, %ntid.y;
	mov.u32 	%r9, %ntid.z;
	mov.u32 	%r10, %nctaid.x;
	mov.u32 	%r11, %nctaid.y;
	mov.u32 	%r12, %nctaid.z;
	st.local.v4.u32 	[%rd2], {%r1, %r2, %r3, %r4};
	st.local.v4.u32 	[%rd2+16], {%r5, %r6, %r7, %r8};
	st.local.v4.u32 	[%rd2+32], {%r9, %r10, %r11, %r12};
	mov.u64 	%rd3, $str;
	cvta.global.u64 	%rd4, %rd3;
	{ // callseq 0, 0
	.param .b64 param0;
	st.param.b64 	[param0], %rd4;
	.param .b64 param1;
	st.param.b64 	[param1], %rd1;
	.param .b32 retval0;
	call.uni (retval0), 
	vprintf, 
	(
	param0, 
	param1
	);
	ld.param.b32 	%r13, [retval0];
	} // callseq 0
	ret;

}


// ===== COMPILED SASS (sm_100) =====

	.target	sm_100

	.elftype	@"ET_EXEC"


//--------------------- .note.nv.tkinfo           --------------------------
	.section	.note.nv.tkinfo,"",@"SHT_NOTE"
	.sectionflags	@"SHF_NOTE_NV_TKINFO"
	.tkinfo
        /*0018*/ 	.word	0x00000002
        /*0030*/ 	.string	""
        /*0030*/ 	.string	"ptxas"
        /*0030*/ 	.string	"Cuda compilation tools, release 13.0, V13.0.88"
        /*0030*/ 	.string	"Build cuda_13.0.r13.0/compiler.36424714_0"
        /*0030*/ 	.string	"-arch sm_100 -m 64 "



//--------------------- .note.nv.cuinfo           --------------------------
	.section	.note.nv.cuinfo,"",@"SHT_NOTE"
	.sectionflags	@"SHF_NOTE_NV_CUINFO"
        /*0018*/ 	.short	0x0002
        /*001a*/ 	.short	0x0064
        /*001c*/ 	.short	0x0082
	.zero		2


//--------------------- .nv.info                  --------------------------
	.section	.nv.info,"",@"SHT_CUDA_INFO"
	.align	4


	//----- nvinfo : EIATTR_REGCOUNT
	.align		4
        /*0000*/ 	.byte	0x04, 0x2f
        /*0002*/ 	.short	(.L_2 - .L_1)
	.align		4
.L_1:
        /*0004*/ 	.word	index@(_Z14checkDimensionv)
        /*0008*/ 	.word	0x00000018


	//----- nvinfo : EIATTR_FRAME_SIZE
	.align		4
.L_2:
        /*000c*/ 	.byte	0x04, 0x11
        /*000e*/ 	.short	(.L_4 - .L_3)
	.align		4
.L_3:
        /*0010*/ 	.word	index@(_Z14checkDimensionv)
        /*0014*/ 	.word	0x00000030


	//----- nvinfo : EIATTR_MIN_STACK_SIZE
	.align		4
.L_4:
        /*0018*/ 	.byte	0x04, 0x12
        /*001a*/ 	.short	(.L_6 - .L_5)
	.align		4
.L_5:
        /*001c*/ 	.word	index@(_Z14checkDimensionv)
        /*0020*/ 	.word	0x00000030
.L_6:


//--------------------- .nv.compat                --------------------------
	.section	.nv.compat,"",@"SHT_CUDA_COMPAT_INFO"
	.align	4
        /*0000*/ 	.byte	0x02, 0x09, 0x00, 0x00, 0x02, 0x02, 0x01, 0x00, 0x02, 0x05, 0x05, 0x00, 0x03, 0x07, 0x01, 0x01
        /*0010*/ 	.byte	0x02, 0x03, 0x00, 0x00, 0x02, 0x06, 0x01, 0x00, 0x04, 0x0b, 0x08, 0x00, 0x09, 0x00, 0x00, 0x00
        /*0020*/ 	.byte	0x00, 0x00, 0x00, 0x00


//--------------------- .nv.info._Z14checkDimensionv --------------------------
	.section	.nv.info._Z14checkDimensionv,"",@"SHT_CUDA_INFO"
	.sectionflags	@""
	.align	4


	//----- nvinfo : EIATTR_CUDA_API_VERSION
	.align		4
        /*0000*/ 	.byte	0x04, 0x37
        /*0002*/ 	.short	(.L_8 - .L_7)
.L_7:
        /*0004*/ 	.word	0x00000082


	//----- nvinfo : EIATTR_SPARSE_MMA_MASK
	.align		4
.L_8:
        /*0008*/ 	.byte	0x03, 0x50
        /*000a*/ 	.short	0x0000


	//----- nvinfo : EIATTR_MAXREG_COUNT
	.align		4
        /*000c*/ 	.byte	0x03, 0x1b
        /*000e*/ 	.short	0x00ff


	//----- nvinfo : EIATTR_EXTERNS
	.align		4
        /*0010*/ 	.byte	0x04, 0x0f
        /*0012*/ 	.short	(.L_10 - .L_9)


	//   ....[0]....
	.align		4
.L_9:
        /*0014*/ 	.word	index@(vprintf)


	//----- nvinfo : EIATTR_MERCURY_ISA_VERSION
	.align		4
.L_10:
        /*0018*/ 	.byte	0x03, 0x5f
        /*001a*/ 	.short	0x0101


	//----- nvinfo : EIATTR_VRC_CTA_INIT_COUNT
	.align		4
        /*001c*/ 	.byte	0x02, 0x4a
	.zero		1
	.zero		1


	//----- nvinfo : EIATTR_SYSCALL_OFFSETS
	.align		4
        /*0020*/ 	.byte	0x04, 0x46
        /*0022*/ 	.short	(.L_12 - .L_11)


	//   ....[0]....
.L_11:
        /*0024*/ 	.word	0x000001b0


	//----- nvinfo : EIATTR_EXIT_INSTR_OFFSETS
	.align		4
.L_12:
        /*0028*/ 	.byte	0x04, 0x1c
        /*002a*/ 	.short	(.L_14 - .L_13)


	//   ....[0]....
.L_13:
        /*002c*/ 	.word	0x000001c0


	//----- nvinfo : EIATTR_SW_WAR
	.align		4
.L_14:
        /*0030*/ 	.byte	0x04, 0x36
        /*0032*/ 	.short	(.L_16 - .L_15)
.L_15:
        /*0034*/ 	.word	0x00000008
.L_16:


//--------------------- .nv.callgraph             --------------------------
	.section	.nv.callgraph,"",@"SHT_CUDA_CALLGRAPH"
	.align	4
	.sectionentsize	8
	.align		4
        /*0000*/ 	.word	0x00000000
	.align		4
        /*0004*/ 	.word	0xffffffff
	.align		4
        /*0008*/ 	.word	index@(_Z14checkDimensionv)
	.align		4
        /*000c*/ 	.word	index@(vprintf)
	.align		4
        /*0010*/ 	.word	0x00000000
	.align		4
        /*0014*/ 	.word	0xfffffffe
	.align		4
        /*0018*/ 	.word	0x00000000
	.align		4
        /*001c*/ 	.word	0xfffffffd
	.align		4
        /*0020*/ 	.word	0x00000000
	.align		4
        /*0024*/ 	.word	0xfffffffc


//--------------------- .nv.constant4             --------------------------
	.section	.nv.constant4,"a",@progbits
	.align	8
	.align		8
.nv.constant4:
        /*0000*/ 	.dword	vprintf
	.align		8
        /*0008*/ 	.dword	$str


//--------------------- .text._Z14checkDimensionv --------------------------
	.section	.text._Z14checkDimensionv,"ax",@progbits
	.align	128
        .global         _Z14checkDimensionv
        .type           _Z14checkDimensionv,@function
        .size           _Z14checkDimensionv,(.L_x_2 - _Z14checkDimensionv)
        .other          _Z14checkDimensionv,@"STO_CUDA_ENTRY STV_DEFAULT"
_Z14checkDimensionv:
.text._Z14checkDimensionv:
[----:B------:R-:W0:Y:S01]  /*0000*/  LDC R1, c[0x0][0x37c] ;  /* 0x0000df00ff017b82 */ /* 0x000e220000000800 */
[----:B------:R-:W1:Y:S01]  /*0010*/  S2R R8, SR_TID.X ;  /* 0x0000000000087919 */ /* 0x000e620000002100 */
[----:B------:R-:W2:Y:S06]  /*0020*/  LDCU UR5, c[0x0][0x2fc] ;  /* 0x00005f80ff0577ac */ /* 0x000eac0008000800 */
[----:B------:R-:W3:Y:S01]  /*0030*/  LDC R14, c[0x0][0x360] ;  /* 0x0000d800ff0e7b82 */ /* 0x000ee20000000800 */
[----:B0-----:R-:W-:Y:S01]  /*0040*/  VIADD R1, R1, 0xffffffd0 ;  /* 0xffffffd001017836 */ /* 0x001fe20000000000 */
[----:B------:R-:W1:Y:S01]  /*0050*/  S2R R9, SR_TID.Y ;  /* 0x0000000000097919 */ /* 0x000e620000002200 */
[----:B------:R-:W-:Y:S01]  /*0060*/  MOV R0, 0x0 ;  /* 0x0000000000007802 */ /* 0x000fe20000000f00 */
[----:B------:R-:W0:Y:S01]  /*0070*/  LDCU UR4, c[0x0][0x2f8] ;  /* 0x00005f00ff0477ac */ /* 0x000e220008000800 */
[----:B------:R-:W1:Y:S03]  /*0080*/  S2R R10, SR_TID.Z ;  /* 0x00000000000a7919 */ /* 0x000e660000002300 */
[----:B------:R-:W3:Y:S01]  /*0090*/  LDC R15, c[0x0][0x364] ;  /* 0x0000d900ff0f7b82 */ /* 0x000ee20000000800 */
[----:B------:R-:W4:Y:S01]  /*00a0*/  LDCU.64 UR6, c[0x4][0x8] ;  /* 0x01000100ff0677ac */ /* 0x000f220008000a00 */
[----:B------:R-:W1:Y:S01]  /*00b0*/  S2R R11, SR_CTAID.X ;  /* 0x00000000000b7919 */ /* 0x000e620000002500 */
[----:B------:R-:W3:Y:S05]  /*00c0*/  S2R R12, SR_CTAID.Y ;  /* 0x00000000000c7919 */ /* 0x000eea0000002600 */
[----:B------:R-:W5:Y:S01]  /*00d0*/  LDC R16, c[0x0][0x368] ;  /* 0x0000da00ff107b82 */ /* 0x000f620000000800 */
[----:B------:R-:W3:Y:S01]  /*00e0*/  S2R R13, SR_CTAID.Z ;  /* 0x00000000000d7919 */ /* 0x000ee20000002700 */
[----:B0-----:R-:W-:-:S06]  /*00f0*/  IADD3 R6, P0, PT, R1, UR4, RZ ;  /* 0x0000000401067c10 */ /* 0x001fcc000ff1e0ff */
[----:B------:R-:W5:Y:S01]  /*0100*/  LDC R17, c[0x0][0x370] ;  /* 0x0000dc00ff117b82 */ /* 0x000f620000000800 */
[----:B----4-:R-:W-:Y:S01]  /*0110*/  IMAD.U32 R4, RZ, RZ, UR6 ;  /* 0x00000006ff047e24 */ /* 0x010fe2000f8e00ff */
[----:B------:R-:W-:Y:S01]  /*0120*/  MOV R5, UR7 ;  /* 0x0000000700057c02 */ /* 0x000fe20008000f00 */
[----:B--2---:R-:W-:-:S05]  /*0130*/  IMAD.X R7, RZ, RZ, UR5, P0 ;  /* 0x00000005ff077e24 */ /* 0x004fca00080e06ff */
[----:B------:R-:W5:Y:S08]  /*0140*/  LDC R18, c[0x0][0x374] ;  /* 0x0000dd00ff127b82 */ /* 0x000f700000000800 */
[----:B------:R-:W5:Y:S01]  /*0150*/  LDC R19, c[0x0][0x378] ;  /* 0x0000de00ff137b82 */ /* 0x000f620000000800 */
[----:B-1----:R0:W-:Y:S07]  /*0160*/  STL.128 [R1], R8 ;  /* 0x0000000801007387 */ /* 0x0021ee0000100c00 */
[----:B------:R0:W1:Y:S01]  /*0170*/  LDC.64 R2, c[0x4][R0] ;  /* 0x0100000000027b82 */ /* 0x0000620000000a00 */
[----:B---3--:R0:W-:Y:S04]  /*0180*/  STL.128 [R1+0x10], R12 ;  /* 0x0000100c01007387 */ /* 0x0081e80000100c00 */
[----:B-----5:R0:W-:Y:S02]  /*0190*/  STL.128 [R1+0x20], R16 ;  /* 0x0000201001007387 */ /* 0x0201e40000100c00 */
[----:B------:R-:W-:-:S07]  /*01a0*/  LEPC R20, `(.L_x_0) ;  /* 0x000000001014794e */ /* 0x000fce0000000000 */
[----:B01----:R-:W-:Y:S05]  /*01b0*/  CALL.ABS.NOINC R2 ;  /* 0x0000000002007343 */ /* 0x003fea0003c00000 */
.L_x_0:
[----:B------:R-:W-:Y:S05]  /*01c0*/  EXIT ;  /* 0x000000000000794d */ /* 0x000fea0003800000 */
.L_x_1:
[----:B------:R-:W-:-:S00]  /*01d0*/  BRA `(.L_x_1) ;  /* 0xfffffffc00fc7947 */ /* 0x000fc0000383ffff */
[----:B------:R-:W-:-:S00]  /*01e0*/  NOP ;  /* 0x0000000000007918 */ /* 0x000fc00000000000 */
        /* <DEDUP_REMOVED lines=9> */
.L_x_2:


//--------------------- .nv.global.init           --------------------------
	.section	.nv.global.init,"aw",@progbits
.nv.global.init:
	.type		$str,@object
	.size		$str,(.L_0 - $str)
$str:
        /*0000*/ 	.byte	0x74, 0x68, 0x72, 0x65, 0x61, 0x64, 0x49, 0x64, 0x78, 0x3a, 0x20, 0x28, 0x25, 0x64, 0x2c, 0x20
        /*0010*/ 	.byte	0x25, 0x64, 0x2c, 0x20, 0x25, 0x64, 0x29, 0x20, 0x7c, 0x20, 0x62, 0x6c, 0x6f, 0x63, 0x6b, 0x49
        /*0020*/ 	.byte	0x64, 0x78, 0x3a, 0x20, 0x28, 0x25, 0x64, 0x2c, 0x20, 0x25, 0x64, 0x2c, 0x20, 0x25, 0x64, 0x29
        /*0030*/ 	.byte	0x20, 0x7c, 0x20, 0x62, 0x6c, 0x6f, 0x63, 0x6b, 0x44, 0x69, 0x6d, 0x3a, 0x20, 0x28, 0x25, 0x64
        /*0040*/ 	.byte	0x2c, 0x20, 0x25, 0x64, 0x2c, 0x20, 0x25, 0x64, 0x29, 0x20, 0x7c, 0x20, 0x67, 0x72, 0x69, 0x64
        /*0050*/ 	.byte	0x44, 0x69, 0x6d, 0x20, 0x28, 0x25, 0x64, 0x2c, 0x20, 0x25, 0x64, 0x2c, 0x20, 0x25, 0x64, 0x29
        /*0060*/ 	.byte	0x0a, 0x00
.L_0:


//--------------------- .nv.shared.reserved.0     --------------------------
	.section	.nv.shared.reserved.0,"aw",@nobits
	.weak		__nv_reservedSMEM_offset_0_alias
	.size		__nv_reservedSMEM_offset_0_alias, 0, 64
	.other		__nv_reservedSMEM_offset_0_alias,@"STO_CUDA_RESERVED_SHARED STV_DEFAULT"
__nv_reservedSMEM_offset_0_alias:
	.zero		0
	.zero		64


//--------------------- .nv.constant0._Z14checkDimensionv --------------------------
	.section	.nv.constant0._Z14checkDimensionv,"a",@progbits
	.sectionflags	@""
	.align	4
.nv.constant0._Z14checkDimensionv:
	.zero		896


//--------------------- SYMBOLS --------------------------

	.type		.nv.reservedSmem.offset0,@object
	.size		.nv.reservedSmem.offset0,0x4
	.type		vprintf,@function
